	.headerflags	@"EF_CUDA_TEXMODE_UNIFIED EF_CUDA_64BIT_ADDRESS EF_CUDA_ACCELERATORS EF_CUDA_SM90 EF_CUDA_VIRTUAL_SM(EF_CUDA_SM90)"
	.elftype	@"ET_EXEC"


//--------------------- .nv.info                  --------------------------
	.section	.nv.info,"",@"SHT_CUDA_INFO"
	.align	4


	//----- nvinfo : EIATTR_REGCOUNT
	.align		4
        /*0000*/ 	.byte	0x04, 0x2f
        /*0002*/ 	.short	(.L_3 - .L_2)
	.align		4
.L_2:
        /*0004*/ 	.word	index@(triton_poi_fused__native_batch_norm_legit_no_training__unsafe_index_add_convolution_relu_21)
        /*0008*/ 	.word	0x00000020


	//----- nvinfo : EIATTR_MIN_STACK_SIZE
	.align		4
.L_3:
        /*000c*/ 	.byte	0x04, 0x12
        /*000e*/ 	.short	(.L_5 - .L_4)
	.align		4
.L_4:
        /*0010*/ 	.word	index@(triton_poi_fused__native_batch_norm_legit_no_training__unsafe_index_add_convolution_relu_21)
        /*0014*/ 	.word	0x00000000


	//----- nvinfo : EIATTR_FRAME_SIZE
	.align		4
.L_5:
        /*0018*/ 	.byte	0x04, 0x11
        /*001a*/ 	.short	(.L_7 - .L_6)
	.align		4
.L_6:
        /*001c*/ 	.word	index@(triton_poi_fused__native_batch_norm_legit_no_training__unsafe_index_add_convolution_relu_21)
        /*0020*/ 	.word	0x00000000


	//----- nvinfo : EIATTR_MIN_STACK_SIZE
	.align		4
.L_7:
        /*0024*/ 	.byte	0x04, 0x12
        /*0026*/ 	.short	(.L_9 - .L_8)
	.align		4
.L_8:
        /*0028*/ 	.word	index@(triton_poi_fused__native_batch_norm_legit_no_training__unsafe_index_add_convolution_relu_21)
        /*002c*/ 	.word	0x00000000
.L_9:


//--------------------- .nv.info.triton_poi_fused__native_batch_norm_legit_no_training__unsafe_index_add_convolution_relu_21 --------------------------
	.section	.nv.info.triton_poi_fused__native_batch_norm_legit_no_training__unsafe_index_add_convolution_relu_21,"",@"SHT_CUDA_INFO"
	.sectionflags	@""
	.align	4


	//----- nvinfo : EIATTR_CUDA_API_VERSION
	.align		4
        /*0000*/ 	.byte	0x04, 0x37
        /*0002*/ 	.short	(.L_11 - .L_10)
.L_10:
        /*0004*/ 	.word	0x0000007c


	//----- nvinfo : EIATTR_KPARAM_INFO
	.align		4
.L_11:
        /*0008*/ 	.byte	0x04, 0x17
        /*000a*/ 	.short	(.L_13 - .L_12)
.L_12:
        /*000c*/ 	.word	0x00000000
        /*0010*/ 	.short	0x0013
        /*0012*/ 	.short	0x0098
        /*0014*/ 	.byte	0x00, 0xf0, 0x11, 0x00


	//----- nvinfo : EIATTR_KPARAM_INFO
	.align		4
.L_13:
        /*0018*/ 	.byte	0x04, 0x17
        /*001a*/ 	.short	(.L_15 - .L_14)
.L_14:
        /*001c*/ 	.word	0x00000000
        /*0020*/ 	.short	0x0012
        /*0022*/ 	.short	0x0090
        /*0024*/ 	.byte	0x00, 0xf4, 0x21, 0x00


	//----- nvinfo : EIATTR_KPARAM_INFO
	.align		4
.L_15:
        /*0028*/ 	.byte	0x04, 0x17
        /*002a*/ 	.short	(.L_17 - .L_16)
.L_16:
        /*002c*/ 	.word	0x00000000
        /*0030*/ 	.short	0x0011
        /*0032*/ 	.short	0x0088
        /*0034*/ 	.byte	0x00, 0xf4, 0x21, 0x00


	//----- nvinfo : EIATTR_KPARAM_INFO
	.align		4
.L_17:
        /*0038*/ 	.byte	0x04, 0x17
        /*003a*/ 	.short	(.L_19 - .L_18)
.L_18:
        /*003c*/ 	.word	0x00000000
        /*0040*/ 	.short	0x0010
        /*0042*/ 	.short	0x0080
        /*0044*/ 	.byte	0x00, 0xf4, 0x21, 0x00


	//----- nvinfo : EIATTR_KPARAM_INFO
	.align		4
.L_19:
        /*0048*/ 	.byte	0x04, 0x17
        /*004a*/ 	.short	(.L_21 - .L_20)
.L_20:
        /*004c*/ 	.word	0x00000000
        /*0050*/ 	.short	0x000f
        /*0052*/ 	.short	0x0078
        /*0054*/ 	.byte	0x00, 0xf4, 0x21, 0x00


	//----- nvinfo : EIATTR_KPARAM_INFO
	.align		4
.L_21:
        /*0058*/ 	.byte	0x04, 0x17
        /*005a*/ 	.short	(.L_23 - .L_22)
.L_22:
        /*005c*/ 	.word	0x00000000
        /*0060*/ 	.short	0x000e
        /*0062*/ 	.short	0x0070
        /*0064*/ 	.byte	0x00, 0xf4, 0x21, 0x00


	//----- nvinfo : EIATTR_KPARAM_INFO
	.align		4
.L_23:
        /*0068*/ 	.byte	0x04, 0x17
        /*006a*/ 	.short	(.L_25 - .L_24)
.L_24:
        /*006c*/ 	.word	0x00000000
        /*0070*/ 	.short	0x000d
        /*0072*/ 	.short	0x0068
        /*0074*/ 	.byte	0x00, 0xf4, 0x21, 0x00


	//----- nvinfo : EIATTR_KPARAM_INFO
	.align		4
.L_25:
        /*0078*/ 	.byte	0x04, 0x17
        /*007a*/ 	.short	(.L_27 - .L_26)
.L_26:
        /*007c*/ 	.word	0x00000000
        /*0080*/ 	.short	0x000c
        /*0082*/ 	.short	0x0060
        /*0084*/ 	.byte	0x00, 0xf4, 0x21, 0x00


	//----- nvinfo : EIATTR_KPARAM_INFO
	.align		4
.L_27:
        /*0088*/ 	.byte	0x04, 0x17
        /*008a*/ 	.short	(.L_29 - .L_28)
.L_28:
        /*008c*/ 	.word	0x00000000
        /*0090*/ 	.short	0x000b
        /*0092*/ 	.short	0x0058
        /*0094*/ 	.byte	0x00, 0xf4, 0x21, 0x00


	//----- nvinfo : EIATTR_KPARAM_INFO
	.align		4
.L_29:
        /*0098*/ 	.byte	0x04, 0x17
        /*009a*/ 	.short	(.L_31 - .L_30)
.L_30:
        /*009c*/ 	.word	0x00000000
        /*00a0*/ 	.short	0x000a
        /*00a2*/ 	.short	0x0050
        /*00a4*/ 	.byte	0x00, 0xf4, 0x21, 0x00


	//----- nvinfo : EIATTR_KPARAM_INFO
	.align		4
.L_31:
        /*00a8*/ 	.byte	0x04, 0x17
        /*00aa*/ 	.short	(.L_33 - .L_32)
.L_32:
        /*00ac*/ 	.word	0x00000000
        /*00b0*/ 	.short	0x0009
        /*00b2*/ 	.short	0x0048
        /*00b4*/ 	.byte	0x00, 0xf4, 0x21, 0x00


	//----- nvinfo : EIATTR_KPARAM_INFO
	.align		4
.L_33:
        /*00b8*/ 	.byte	0x04, 0x17
        /*00ba*/ 	.short	(.L_35 - .L_34)
.L_34:
        /*00bc*/ 	.word	0x00000000
        /*00c0*/ 	.short	0x0008
        /*00c2*/ 	.short	0x0040
        /*00c4*/ 	.byte	0x00, 0xf4, 0x21, 0x00


	//----- nvinfo : EIATTR_KPARAM_INFO
	.align		4
.L_35:
        /*00c8*/ 	.byte	0x04, 0x17
        /*00ca*/ 	.short	(.L_37 - .L_36)
.L_36:
        /*00cc*/ 	.word	0x00000000
        /*00d0*/ 	.short	0x0007
        /*00d2*/ 	.short	0x0038
        /*00d4*/ 	.byte	0x00, 0xf4, 0x21, 0x00


	//----- nvinfo : EIATTR_KPARAM_INFO
	.align		4
.L_37:
        /*00d8*/ 	.byte	0x04, 0x17
        /*00da*/ 	.short	(.L_39 - .L_38)
.L_38:
        /*00dc*/ 	.word	0x00000000
        /*00e0*/ 	.short	0x0006
        /*00e2*/ 	.short	0x0030
        /*00e4*/ 	.byte	0x00, 0xf4, 0x21, 0x00


	//----- nvinfo : EIATTR_KPARAM_INFO
	.align		4
.L_39:
        /*00e8*/ 	.byte	0x04, 0x17
        /*00ea*/ 	.short	(.L_41 - .L_40)
.L_40:
        /*00ec*/ 	.word	0x00000000
        /*00f0*/ 	.short	0x0005
        /*00f2*/ 	.short	0x0028
        /*00f4*/ 	.byte	0x00, 0xf4, 0x21, 0x00


	//----- nvinfo : EIATTR_KPARAM_INFO
	.align		4
.L_41:
        /*00f8*/ 	.byte	0x04, 0x17
        /*00fa*/ 	.short	(.L_43 - .L_42)
.L_42:
        /*00fc*/ 	.word	0x00000000
        /*0100*/ 	.short	0x0004
        /*0102*/ 	.short	0x0020
        /*0104*/ 	.byte	0x00, 0xf4, 0x21, 0x00


	//----- nvinfo : EIATTR_KPARAM_INFO
	.align		4
.L_43:
        /*0108*/ 	.byte	0x04, 0x17
        /*010a*/ 	.short	(.L_45 - .L_44)
.L_44:
        /*010c*/ 	.word	0x00000000
        /*0110*/ 	.short	0x0003
        /*0112*/ 	.short	0x0018
        /*0114*/ 	.byte	0x00, 0xf4, 0x21, 0x00


	//----- nvinfo : EIATTR_KPARAM_INFO
	.align		4
.L_45:
        /*0118*/ 	.byte	0x04, 0x17
        /*011a*/ 	.short	(.L_47 - .L_46)
.L_46:
        /*011c*/ 	.word	0x00000000
        /*0120*/ 	.short	0x0002
        /*0122*/ 	.short	0x0010
        /*0124*/ 	.byte	0x00, 0xf4, 0x21, 0x00


	//----- nvinfo : EIATTR_KPARAM_INFO
	.align		4
.L_47:
        /*0128*/ 	.byte	0x04, 0x17
        /*012a*/ 	.short	(.L_49 - .L_48)
.L_48:
        /*012c*/ 	.word	0x00000000
        /*0130*/ 	.short	0x0001
        /*0132*/ 	.short	0x0008
        /*0134*/ 	.byte	0x00, 0xf4, 0x21, 0x00


	//----- nvinfo : EIATTR_KPARAM_INFO
	.align		4
.L_49:
        /*0138*/ 	.byte	0x04, 0x17
        /*013a*/ 	.short	(.L_51 - .L_50)
.L_50:
        /*013c*/ 	.word	0x00000000
        /*0140*/ 	.short	0x0000
        /*0142*/ 	.short	0x0000
        /*0144*/ 	.byte	0x00, 0xf4, 0x21, 0x00


	//----- nvinfo : EIATTR_SPARSE_MMA_MASK
	.align		4
.L_51:
        /*0148*/ 	.byte	0x03, 0x50
        /*014a*/ 	.short	0x0000


	//----- nvinfo : EIATTR_MAXREG_COUNT
	.align		4
        /*014c*/ 	.byte	0x03, 0x1b
        /*014e*/ 	.short	0x00ff


	//----- nvinfo : EIATTR_EXIT_INSTR_OFFSETS
	.align		4
        /*0150*/ 	.byte	0x04, 0x1c
        /*0152*/ 	.short	(.L_53 - .L_52)


	//   ....[0]....
.L_52:
        /*0154*/ 	.word	0x000009b0


	//----- nvinfo : EIATTR_REQNTID
	.align		4
.L_53:
        /*0158*/ 	.byte	0x04, 0x10
        /*015a*/ 	.short	(.L_55 - .L_54)
.L_54:
        /*015c*/ 	.word	0x00000080
        /*0160*/ 	.word	0x00000001
        /*0164*/ 	.word	0x00000001


	//----- nvinfo : EIATTR_CBANK_PARAM_SIZE
	.align		4
.L_55:
        /*0168*/ 	.byte	0x03, 0x19
        /*016a*/ 	.short	0x009c


	//----- nvinfo : EIATTR_PARAM_CBANK
	.align		4
        /*016c*/ 	.byte	0x04, 0x0a
        /*016e*/ 	.short	(.L_57 - .L_56)
	.align		4
.L_56:
        /*0170*/ 	.word	index@(.nv.constant0.triton_poi_fused__native_batch_norm_legit_no_training__unsafe_index_add_convolution_relu_21)
        /*0174*/ 	.short	0x0210
        /*0176*/ 	.short	0x009c


	//----- nvinfo : EIATTR_SW_WAR
	.align		4
.L_57:
        /*0178*/ 	.byte	0x04, 0x36
        /*017a*/ 	.short	(.L_59 - .L_58)
.L_58:
        /*017c*/ 	.word	0x00000008
.L_59:


//--------------------- .nv.callgraph             --------------------------
	.section	.nv.callgraph,"",@"SHT_CUDA_CALLGRAPH"
	.align	4
	.sectionentsize	8
	.align		4
        /*0000*/ 	.word	0x00000000
	.align		4
        /*0004*/ 	.word	0xffffffff
	.align		4
        /*0008*/ 	.word	0x00000000
	.align		4
        /*000c*/ 	.word	0xfffffffe
	.align		4
        /*0010*/ 	.word	0x00000000
	.align		4
        /*0014*/ 	.word	0xfffffffd
	.align		4
        /*0018*/ 	.word	0x00000000
	.align		4
        /*001c*/ 	.word	0xfffffffc


//--------------------- .nv.constant4             --------------------------
	.section	.nv.constant4,"a",@progbits
	.align	8
	.align		8
.nv.constant4:
        /*0000*/ 	.dword	_$_str
	.align		8
        /*0008*/ 	.dword	_$_str_$_2


//--------------------- .text.triton_poi_fused__native_batch_norm_legit_no_training__unsafe_index_add_convolution_relu_21 --------------------------
	.section	.text.triton_poi_fused__native_batch_norm_legit_no_training__unsafe_index_add_convolution_relu_21,"ax",@progbits
	.align	128
        .global         triton_poi_fused__native_batch_norm_legit_no_training__unsafe_index_add_convolution_relu_21
        .type           triton_poi_fused__native_batch_norm_legit_no_training__unsafe_index_add_convolution_relu_21,@function
        .size           triton_poi_fused__native_batch_norm_legit_no_training__unsafe_index_add_convolution_relu_21,(.L_x_1 - triton_poi_fused__native_batch_norm_legit_no_training__unsafe_index_add_convolution_relu_21)
        .other          triton_poi_fused__native_batch_norm_legit_no_training__unsafe_index_add_convolution_relu_21,@"STO_CUDA_ENTRY STV_DEFAULT"
triton_poi_fused__native_batch_norm_legit_no_training__unsafe_index_add_convolution_relu_21:
.text.triton_poi_fused__native_batch_norm_legit_no_training__unsafe_index_add_convolution_relu_21:
[----:B------:R-:W-:Y:S01]  /*0000*/  LDC R1, c[0x0][0x28] ;  /* 0x00000a00ff017b82 */ /* 0x000fe20000000800 */
[----:B------:R-:W1:Y:S07]  /*0010*/  S2R R3, SR_TID.X ;  /* 0x0000000000037919 */ /* 0x000e6e0000002100 */
[----:B------:R-:W2:Y:S01]  /*0020*/  LDC.64 R6, c[0x0][0x248] ;  /* 0x00009200ff067b82 */ /* 0x000ea20000000a00 */
[----:B------:R-:W-:Y:S01]  /*0030*/  ULDC.64 UR4, c[0x0][0x208] ;  /* 0x0000820000047ab9 */ /* 0x000fe20000000a00 */
[----:B------:R-:W-:Y:S01]  /*0040*/  ULDC.64 UR6, c[0x0][0x250] ;  /* 0x0000940000067ab9 */ /* 0x000fe20000000a00 */
[----:B------:R-:W3:Y:S05]  /*0050*/  S2R R0, SR_CTAID.X ;  /* 0x0000000000007919 */ /* 0x000eea0000002500 */
[----:B------:R-:W4:Y:S08]  /*0060*/  LDC.64 R8, c[0x0][0x278] ;  /* 0x00009e00ff087b82 */ /* 0x000f300000000a00 */
[----:B------:R-:W5:Y:S08]  /*0070*/  LDC.64 R14, c[0x0][0x230] ;  /* 0x00008c00ff0e7b82 */ /* 0x000f700000000a00 */
[----:B------:R-:W4:Y:S01]  /*0080*/  LDC.64 R12, c[0x0][0x260] ;  /* 0x00009800ff0c7b82 */ /* 0x000f220000000a00 */
[----:B-1----:R-:W-:-:S07]  /*0090*/  LOP3.LUT R3, R3, 0x7f, RZ, 0xc0, !PT ;  /* 0x0000007f03037812 */ /* 0x002fce00078ec0ff */
[----:B------:R-:W1:Y:S01]  /*00a0*/  LDC.64 R26, c[0x0][0x238] ;  /* 0x00008e00ff1a7b82 */ /* 0x000e620000000a00 */
[----:B---3--:R-:W-:-:S04]  /*00b0*/  LEA R4, R0, R3, 0x7 ;  /* 0x0000000300047211 */ /* 0x008fc800078e38ff */
[----:B------:R-:W-:-:S04]  /*00c0*/  SHF.R.S32.HI R3, RZ, 0x1f, R4 ;  /* 0x0000001fff037819 */ /* 0x000fc80000011404 */
[----:B------:R-:W-:-:S04]  /*00d0*/  LEA.HI R3, R3, R4, RZ, 0x4 ;  /* 0x0000000403037211 */ /* 0x000fc800078f20ff */
[----:B------:R-:W-:Y:S02]  /*00e0*/  SHF.R.S32.HI R2, RZ, 0x4, R3 ;  /* 0x00000004ff027819 */ /* 0x000fe40000011403 */
[----:B------:R-:W-:Y:S02]  /*00f0*/  LOP3.LUT R3, R3, 0xfffffff0, RZ, 0xc0, !PT ;  /* 0xfffffff003037812 */ /* 0x000fe400078ec0ff */
[----:B------:R-:W-:-:S03]  /*0100*/  LEA.HI R5, R2, R2, RZ, 0x4 ;  /* 0x0000000202057211 */ /* 0x000fc600078f20ff */
[----:B------:R-:W-:Y:S01]  /*0110*/  IMAD.IADD R11, R4, 0x1, -R3 ;  /* 0x00000001040b7824 */ /* 0x000fe200078e0a03 */
[----:B------:R-:W-:-:S04]  /*0120*/  LOP3.LUT R5, R5, 0xfffffff0, RZ, 0xc0, !PT ;  /* 0xfffffff005057812 */ /* 0x000fc800078ec0ff */
[----:B------:R-:W-:-:S05]  /*0130*/  IADD3 R5, R2, -R5, RZ ;  /* 0x8000000502057210 */ /* 0x000fca0007ffe0ff */
[----:B--2---:R-:W-:-:S04]  /*0140*/  IMAD.WIDE R2, R5, 0x8, R6 ;  /* 0x0000000805027825 */ /* 0x004fc800078e0206 */
[----:B------:R-:W-:Y:S02]  /*0150*/  IMAD.WIDE R6, R11, 0x8, R6 ;  /* 0x000000080b067825 */ /* 0x000fe400078e0206 */
[----:B------:R-:W2:Y:S04]  /*0160*/  LDG.E.EL.64 R2, desc[UR4][R2.64] ;  /* 0x0000000402027981 */ /* 0x000ea8000c2e1b00 */
[----:B------:R-:W3:Y:S01]  /*0170*/  LDG.E.EL.64 R6, desc[UR4][R6.64] ;  /* 0x0000000406067981 */ /* 0x000ee2000c2e1b00 */
[----:B----4-:R-:W-:-:S04]  /*0180*/  IMAD.WIDE R16, R5, 0x8, R8 ;  /* 0x0000000805107825 */ /* 0x010fc800078e0208 */
[----:B------:R-:W-:Y:S02]  /*0190*/  IMAD.WIDE R8, R11, 0x8, R8 ;  /* 0x000000080b087825 */ /* 0x000fe400078e0208 */
[----:B------:R-:W4:Y:S01]  /*01a0*/  LDG.E.EL.64 R16, desc[UR4][R16.64] ;  /* 0x0000000410107981 */ /* 0x000f22000c2e1b00 */
[----:B------:R-:W-:Y:S01]  /*01b0*/  SHF.R.S32.HI R5, RZ, 0x18, R0 ;  /* 0x00000018ff057819 */ /* 0x000fe20000011400 */
[----:B------:R-:W1:Y:S02]  /*01c0*/  LDC.64 R10, c[0x0][0x290] ;  /* 0x0000a400ff0a7b82 */ /* 0x000e640000000a00 */
[----:B------:R-:W4:Y:S01]  /*01d0*/  LDG.E.EL.64 R8, desc[UR4][R8.64] ;  /* 0x0000000408087981 */ /* 0x000f22000c2e1b00 */
[----:B------:R-:W-:-:S04]  /*01e0*/  SGXT R5, R5, 0x1 ;  /* 0x000000010505781a */ /* 0x000fc80000000200 */
[----:B------:R-:W-:-:S04]  /*01f0*/  LEA.HI R0, R5, R4, RZ, 0x8 ;  /* 0x0000000405007211 */ /* 0x000fc800078f40ff */
[----:B------:R-:W-:-:S04]  /*0200*/  SHF.R.S32.HI R0, RZ, 0x8, R0 ;  /* 0x00000008ff007819 */ /* 0x000fc80000011400 */
[----:B------:R-:W-:-:S04]  /*0210*/  LEA.HI R5, R0, R0, RZ, 0x4 ;  /* 0x0000000000057211 */ /* 0x000fc800078f20ff */
[----:B------:R-:W-:-:S04]  /*0220*/  LOP3.LUT R5, R5, 0xfffffff0, RZ, 0xc0, !PT ;  /* 0xfffffff005057812 */ /* 0x000fc800078ec0ff */
[----:B------:R-:W-:-:S05]  /*0230*/  IADD3 R25, R0, -R5, RZ ;  /* 0x8000000500197210 */ /* 0x000fca0007ffe0ff */
[C---:B01----:R-:W-:Y:S02]  /*0240*/  IMAD.WIDE R22, R25.reuse, 0x4, R10 ;  /* 0x0000000419167825 */ /* 0x043fe400078e020a */
[----:B------:R-:W0:Y:S04]  /*0250*/  LDC.64 R10, c[0x0][0x240] ;  /* 0x00009000ff0a7b82 */ /* 0x000e280000000a00 */
[----:B------:R-:W4:Y:S01]  /*0260*/  LDG.E.EL R22, desc[UR4][R22.64] ;  /* 0x0000000416167981 */ /* 0x000f22000c2e1900 */
[----:B------:R-:W-:-:S06]  /*0270*/  IMAD.WIDE R26, R25, 0x4, R26 ;  /* 0x00000004191a7825 */ /* 0x000fcc00078e021a */
[----:B------:R-:W4:Y:S01]  /*0280*/  LDG.E.EL R26, desc[UR4][R26.64] ;  /* 0x000000041a1a7981 */ /* 0x000f22000c2e1900 */
[----:B0-----:R-:W-:Y:S01]  /*0290*/  IMAD.WIDE R10, R25, 0x4, R10 ;  /* 0x00000004190a7825 */ /* 0x001fe200078e020a */
[----:B--2---:R-:W-:Y:S02]  /*02a0*/  SHF.R.U32.HI R19, RZ, 0x1c, R3 ;  /* 0x0000001cff137819 */ /* 0x004fe40000011603 */
[----:B---3--:R-:W-:Y:S02]  /*02b0*/  SHF.R.U32.HI R18, RZ, 0x1a, R7 ;  /* 0x0000001aff127819 */ /* 0x008fe40000011607 */
[----:B------:R-:W-:Y:S02]  /*02c0*/  LOP3.LUT R19, R19, 0x8, RZ, 0xc0, !PT ;  /* 0x0000000813137812 */ /* 0x000fe400078ec0ff */
[----:B------:R-:W-:Y:S02]  /*02d0*/  LEA R20, P1, R6, UR6, 0x2 ;  /* 0x0000000606147c11 */ /* 0x000fe4000f8210ff */
[----:B------:R-:W-:-:S02]  /*02e0*/  LOP3.LUT R5, R18, 0x20, RZ, 0xc0, !PT ;  /* 0x0000002012057812 */ /* 0x000fc400078ec0ff */
[----:B------:R-:W-:Y:S01]  /*02f0*/  IADD3 R2, P0, R2, R19, RZ ;  /* 0x0000001302027210 */ /* 0x000fe20007f1e0ff */
[C---:B-----5:R-:W-:Y:S01]  /*0300*/  IMAD.WIDE R18, R25.reuse, 0x4, R14 ;  /* 0x0000000419127825 */ /* 0x060fe200078e020e */
[----:B------:R-:W-:Y:S01]  /*0310*/  LEA.HI.X R7, R6, UR7, R7, 0x2, P1 ;  /* 0x0000000706077c11 */ /* 0x000fe200088f1407 */
[----:B------:R-:W-:Y:S01]  /*0320*/  ULDC.64 UR6, c[0x0][0x280] ;  /* 0x0000a00000067ab9 */ /* 0x000fe20000000a00 */
[----:B------:R-:W-:Y:S01]  /*0330*/  IADD3 R5, P1, R5, R20, RZ ;  /* 0x0000001405057210 */ /* 0x000fe20007f3e0ff */
[----:B------:R-:W-:Y:S02]  /*0340*/  IMAD.X R6, RZ, RZ, R3, P0 ;  /* 0x000000ffff067224 */ /* 0x000fe400000e0603 */
[----:B------:R0:W2:Y:S01]  /*0350*/  LDG.E.EL R3, desc[UR4][R18.64] ;  /* 0x0000000412037981 */ /* 0x0000a2000c2e1900 */
[----:B------:R-:W-:Y:S01]  /*0360*/  IMAD.WIDE R20, R25, 0x4, R12 ;  /* 0x0000000419147825 */ /* 0x000fe200078e020c */
[----:B------:R-:W-:Y:S01]  /*0370*/  IADD3.X R7, RZ, R7, RZ, P1, !PT ;  /* 0x00000007ff077210 */ /* 0x000fe20000ffe4ff */
[----:B------:R-:W1:Y:S01]  /*0380*/  LDC.64 R12, c[0x0][0x228] ;  /* 0x00008a00ff0c7b82 */ /* 0x000e620000000a00 */
[----:B------:R-:W-:-:S02]  /*0390*/  LEA R14, P0, R2, R5, 0x5 ;  /* 0x00000005020e7211 */ /* 0x000fc400078028ff */
[----:B----4-:R-:W-:Y:S02]  /*03a0*/  SHF.R.U32.HI R29, RZ, 0x1d, R17 ;  /* 0x0000001dff1d7819 */ /* 0x010fe40000011611 */
[----:B------:R-:W-:Y:S02]  /*03b0*/  LEA.HI.X R15, R2, R7, R6, 0x5, P0 ;  /* 0x00000007020f7211 */ /* 0x000fe400000f2c06 */
[----:B------:R-:W-:Y:S01]  /*03c0*/  SHF.R.U32.HI R5, RZ, 0x1b, R9 ;  /* 0x0000001bff057819 */ /* 0x000fe20000011609 */
[----:B------:R3:W4:Y:S01]  /*03d0*/  LDG.E.EL R2, desc[UR4][R20.64] ;  /* 0x0000000414027981 */ /* 0x000722000c2e1900 */
[----:B------:R-:W-:Y:S01]  /*03e0*/  LOP3.LUT R29, R29, 0x4, RZ, 0xc0, !PT ;  /* 0x000000041d1d7812 */ /* 0x000fe200078ec0ff */
[----:B------:R-:W5:Y:S01]  /*03f0*/  LDC.64 R6, c[0x0][0x220] ;  /* 0x00008800ff067b82 */ /* 0x000f620000000a00 */
[----:B0-----:R-:W-:Y:S02]  /*0400*/  LEA R19, P1, R8, UR6, 0x2 ;  /* 0x0000000608137c11 */ /* 0x001fe4000f8210ff */
[----:B------:R-:W-:-:S02]  /*0410*/  LOP3.LUT R18, R5, 0x10, RZ, 0xc0, !PT ;  /* 0x0000001005127812 */ /* 0x000fc400078ec0ff */
[----:B------:R-:W-:Y:S02]  /*0420*/  IADD3 R5, P0, R16, R29, RZ ;  /* 0x0000001d10057210 */ /* 0x000fe40007f1e0ff */
[----:B------:R-:W-:Y:S01]  /*0430*/  LEA.HI.X R8, R8, UR7, R9, 0x2, P1 ;  /* 0x0000000708087c11 */ /* 0x000fe200088f1409 */
[----:B------:R-:W0:Y:S01]  /*0440*/  LDC.64 R28, c[0x0][0x258] ;  /* 0x00009600ff1c7b82 */ /* 0x000e220000000a00 */
[----:B------:R-:W-:Y:S01]  /*0450*/  IADD3 R18, P1, R18, R19, RZ ;  /* 0x0000001312127210 */ /* 0x000fe20007f3e0ff */
[----:B------:R-:W-:-:S03]  /*0460*/  IMAD.X R16, RZ, RZ, R17, P0 ;  /* 0x000000ffff107224 */ /* 0x000fc600000e0611 */
[----:B------:R-:W-:-:S03]  /*0470*/  IADD3.X R17, RZ, R8, RZ, P1, !PT ;  /* 0x00000008ff117210 */ /* 0x000fc60000ffe4ff */
[----:B------:R-:W0:Y:S01]  /*0480*/  LDC.64 R8, c[0x0][0x210] ;  /* 0x00008400ff087b82 */ /* 0x000e220000000a00 */
[----:B------:R-:W-:Y:S02]  /*0490*/  SHF.L.U32 R19, R0, 0x6, RZ ;  /* 0x0000000600137819 */ /* 0x000fe400000006ff */
[----:B------:R-:W-:Y:S01]  /*04a0*/  LEA R18, P0, R5, R18, 0x4 ;  /* 0x0000001205127211 */ /* 0x000fe200078020ff */
[----:B-1----:R-:W-:-:S04]  /*04b0*/  IMAD.WIDE R12, R25, 0x4, R12 ;  /* 0x00000004190c7825 */ /* 0x002fc800078e020c */
[----:B------:R-:W-:Y:S01]  /*04c0*/  IMAD.WIDE R14, R19, 0x4, R14 ;  /* 0x00000004130e7825 */ /* 0x000fe200078e020e */
[----:B------:R-:W-:Y:S01]  /*04d0*/  LEA.HI.X R19, R5, R17, R16, 0x4, P0 ;  /* 0x0000001105137211 */ /* 0x000fe200000f2410 */
[----:B---3--:R-:W1:Y:S02]  /*04e0*/  LDC.64 R20, c[0x0][0x288] ;  /* 0x0000a200ff147b82 */ /* 0x008e640000000a00 */
[----:B------:R-:W-:Y:S01]  /*04f0*/  IMAD.SHL.U32 R17, R0, 0x10, RZ ;  /* 0x0000001000117824 */ /* 0x000fe200078e00ff */
[----:B------:R-:W3:Y:S01]  /*0500*/  LDG.E.EL R5, desc[UR4][R14.64] ;  /* 0x000000040e057981 */ /* 0x000ee2000c2e1900 */
[----:B-----5:R-:W-:-:S03]  /*0510*/  IMAD.WIDE R6, R25, 0x4, R6 ;  /* 0x0000000419067825 */ /* 0x020fc600078e0206 */
[----:B------:R5:W3:Y:S01]  /*0520*/  LDG.E.EL R0, desc[UR4][R12.64] ;  /* 0x000000040c007981 */ /* 0x000ae2000c2e1900 */
[----:B------:R-:W-:Y:S02]  /*0530*/  IMAD.WIDE R18, R17, 0x4, R18 ;  /* 0x0000000411127825 */ /* 0x000fe400078e0212 */
[----:B------:R-:W1:Y:S01]  /*0540*/  LDC.64 R16, c[0x0][0x268] ;  /* 0x00009a00ff107b82 */ /* 0x000e620000000a00 */
[----:B------:R-:W3:Y:S01]  /*0550*/  LDG.E.EL R6, desc[UR4][R6.64] ;  /* 0x0000000406067981 */ /* 0x000ee2000c2e1900 */
[----:B0-----:R-:W-:-:S03]  /*0560*/  IMAD.WIDE R8, R4, 0x4, R8 ;  /* 0x0000000404087825 */ /* 0x001fc600078e0208 */
[----:B------:R-:W3:Y:S03]  /*0570*/  LDG.E.EL R18, desc[UR4][R18.64] ;  /* 0x0000000412127981 */ /* 0x000ee6000c2e1900 */
[----:B-----5:R-:W0:Y:S01]  /*0580*/  LDC.64 R12, c[0x0][0x270] ;  /* 0x00009c00ff0c7b82 */ /* 0x020e220000000a00 */
[----:B------:R-:W3:Y:S04]  /*0590*/  LDG.E R23, desc[UR4][R8.64] ;  /* 0x0000000408177981 */ /* 0x000ee8000c1e1900 */
[----:B------:R5:W3:Y:S03]  /*05a0*/  LDG.E.EL R7, desc[UR4][R10.64] ;  /* 0x000000040a077981 */ /* 0x000ae6000c2e1900 */
[----:B------:R-:W0:Y:S08]  /*05b0*/  LDC.64 R14, c[0x0][0x298] ;  /* 0x0000a600ff0e7b82 */ /* 0x000e300000000a00 */
[----:B-----5:R-:W5:Y:S01]  /*05c0*/  LDC.64 R10, c[0x0][0x2a0] ;  /* 0x0000a800ff0a7b82 */ /* 0x020f620000000a00 */
[----:B------:R-:W-:-:S04]  /*05d0*/  IMAD.WIDE R28, R25, 0x4, R28 ;  /* 0x00000004191c7825 */ /* 0x000fc800078e021c */
[C---:B-1----:R-:W-:Y:S01]  /*05e0*/  IMAD.WIDE R20, R25.reuse, 0x4, R20 ;  /* 0x0000000419147825 */ /* 0x042fe200078e0214 */
[----:B------:R-:W3:Y:S03]  /*05f0*/  LDG.E.EL R24, desc[UR4][R28.64] ;  /* 0x000000041c187981 */ /* 0x000ee6000c2e1900 */
[C---:B------:R-:W-:Y:S02]  /*0600*/  IMAD.WIDE R16, R25.reuse, 0x4, R16 ;  /* 0x0000000419107825 */ /* 0x040fe400078e0210 */
[----:B------:R-:W3:Y:S02]  /*0610*/  LDG.E.EL R21, desc[UR4][R20.64] ;  /* 0x0000000414157981 */ /* 0x000ee4000c2e1900 */
[C---:B0-----:R-:W-:Y:S02]  /*0620*/  IMAD.WIDE R12, R25.reuse, 0x4, R12 ;  /* 0x00000004190c7825 */ /* 0x041fe400078e020c */
[----:B------:R0:W3:Y:S02]  /*0630*/  LDG.E.EL R16, desc[UR4][R16.64] ;  /* 0x0000000410107981 */ /* 0x0000e4000c2e1900 */
[----:B------:R-:W-:-:S02]  /*0640*/  IMAD.WIDE R14, R25, 0x4, R14 ;  /* 0x00000004190e7825 */ /* 0x000fc400078e020e */
[----:B------:R-:W3:Y:S04]  /*0650*/  LDG.E.EL R13, desc[UR4][R12.64] ;  /* 0x000000040c0d7981 */ /* 0x000ee8000c2e1900 */
[----:B------:R-:W3:Y:S01]  /*0660*/  LDG.E.EL R14, desc[UR4][R14.64] ;  /* 0x000000040e0e7981 */ /* 0x000ee2000c2e1900 */
[----:B-----5:R-:W-:-:S06]  /*0670*/  IMAD.WIDE R10, R25, 0x4, R10 ;  /* 0x00000004190a7825 */ /* 0x020fcc00078e020a */
[----:B------:R1:W5:Y:S01]  /*0680*/  LDG.E.EL R11, desc[UR4][R10.64] ;  /* 0x000000040a0b7981 */ /* 0x000362000c2e1900 */
[----:B------:R-:W-:-:S06]  /*0690*/  FADD R22, R22, 9.9999997473787516356e-06 ;  /* 0x3727c5ac16167421 */ /* 0x000fcc0000000000 */
[----:B------:R-:W0:Y:S02]  /*06a0*/  MUFU.SQRT R22, R22 ;  /* 0x0000001600167308 */ /* 0x000e240000002000 */
[C---:B0-----:R-:W-:Y:S02]  /*06b0*/  FSETP.GT.AND P2, PT, R22.reuse, 8.50705917302346158658e+37, PT ;  /* 0x7e8000001600780b */ /* 0x041fe40003f44000 */
[----:B------:R-:W-:Y:S02]  /*06c0*/  FSETP.GEU.AND P5, PT, R22, 1.175494350822287508e-38, PT ;  /* 0x008000001600780b */ /* 0x000fe40003fae000 */
[----:B------:R-:W-:-:S09]  /*06d0*/  MOV R17, 0x3e800000 ;  /* 0x3e80000000117802 */ /* 0x000fd20000000f00 */
[----:B------:R-:W-:-:S04]  /*06e0*/  @P2 FMUL R22, R22, 0.25 ;  /* 0x3e80000016162820 */ /* 0x000fc80000400000 */
[----:B------:R-:W-:Y:S01]  /*06f0*/  @!P5 FMUL R22, R22, 16777216 ;  /* 0x4b8000001616d820 */ /* 0x000fe20000400000 */
[----:B--2---:R-:W-:-:S04]  /*0700*/  FADD R3, R3, 9.9999997473787516356e-06 ;  /* 0x3727c5ac03037421 */ /* 0x004fc80000000000 */
[----:B------:R-:W0:Y:S01]  /*0710*/  MUFU.SQRT R19, R3 ;  /* 0x0000000300137308 */ /* 0x000e220000002000 */
[----:B----4-:R-:W-:-:S07]  /*0720*/  FADD R2, R2, 9.9999997473787516356e-06 ;  /* 0x3727c5ac02027421 */ /* 0x010fce0000000000 */
[----:B------:R-:W2:Y:S01]  /*0730*/  MUFU.SQRT R20, R2 ;  /* 0x0000000200147308 */ /* 0x000ea20000002000 */
[C---:B0-----:R-:W-:Y:S02]  /*0740*/  FSETP.GT.AND P0, PT, R19.reuse, 8.50705917302346158658e+37, PT ;  /* 0x7e8000001300780b */ /* 0x041fe40003f04000 */
[----:B------:R-:W-:Y:S02]  /*0750*/  FSETP.GEU.AND P3, PT, R19, 1.175494350822287508e-38, PT ;  /* 0x008000001300780b */ /* 0x000fe40003f6e000 */
[----:B--2---:R-:W-:-:S09]  /*0760*/  FSETP.GT.AND P1, PT, R20, 8.50705917302346158658e+37, PT ;  /* 0x7e8000001400780b */ /* 0x004fd20003f24000 */
[----:B------:R-:W-:Y:S01]  /*0770*/  @P0 FMUL R19, R19, 0.25 ;  /* 0x3e80000013130820 */ /* 0x000fe20000400000 */
[----:B------:R-:W-:Y:S01]  /*0780*/  FSETP.GEU.AND P4, PT, R20, 1.175494350822287508e-38, PT ;  /* 0x008000001400780b */ /* 0x000fe20003f8e000 */
[----:B------:R-:W-:Y:S02]  /*0790*/  HFMA2.MMA R2, -RZ, RZ, 1.625, 0 ;  /* 0x3e800000ff027435 */ /* 0x000fe400000001ff */
[----:B------:R-:W-:-:S06]  /*07a0*/  @!P3 FMUL R19, R19, 16777216 ;  /* 0x4b8000001313b820 */ /* 0x000fcc0000400000 */
[----:B------:R-:W0:Y:S01]  /*07b0*/  MUFU.RCP R19, R19 ;  /* 0x0000001300137308 */ /* 0x000e220000001000 */
[----:B------:R-:W-:Y:S01]  /*07c0*/  @P1 FMUL R20, R20, 0.25 ;  /* 0x3e80000014141820 */ /* 0x000fe20000400000 */
[----:B------:R-:W-:-:S03]  /*07d0*/  FSEL R2, R2, 1, P0 ;  /* 0x3f80000002027808 */ /* 0x000fc60000000000 */
[----:B------:R-:W-:Y:S02]  /*07e0*/  @!P4 FMUL R20, R20, 16777216 ;  /* 0x4b8000001414c820 */ /* 0x000fe40000400000 */
[----:B------:R-:W-:Y:S02]  /*07f0*/  @!P3 FMUL R2, R2, 16777216 ;  /* 0x4b8000000202b820 */ /* 0x000fe40000400000 */
[----:B-1----:R-:W1:Y:S01]  /*0800*/  MUFU.RCP R10, R20 ;  /* 0x00000014000a7308 */ /* 0x002e620000001000 */
[----:B------:R-:W-:Y:S01]  /*0810*/  FSEL R15, R17, 1, P1 ;  /* 0x3f800000110f7808 */ /* 0x000fe20000800000 */
[----:B---3--:R-:W-:Y:S01]  /*0820*/  FADD R23, R23, R6 ;  /* 0x0000000617177221 */ /* 0x008fe20000000000 */
[----:B0-----:R-:W-:-:S05]  /*0830*/  FMUL R19, R19, R2 ;  /* 0x0000000213137220 */ /* 0x001fca0000400000 */
[----:B------:R-:W0:Y:S01]  /*0840*/  MUFU.RCP R6, R22 ;  /* 0x0000001600067308 */ /* 0x000e220000001000 */
[----:B------:R-:W2:Y:S01]  /*0850*/  LDC.64 R2, c[0x0][0x218] ;  /* 0x00008600ff027b82 */ /* 0x000ea20000000a00 */
[----:B------:R-:W-:Y:S01]  /*0860*/  FADD R0, -R0, R23 ;  /* 0x0000001700007221 */ /* 0x000fe20000000100 */
[----:B------:R-:W-:Y:S01]  /*0870*/  FSEL R17, R17, 1, P2 ;  /* 0x3f80000011117808 */ /* 0x000fe20001000000 */
[----:B------:R-:W-:Y:S02]  /*0880*/  @!P4 FMUL R15, R15, 16777216 ;  /* 0x4b8000000f0fc820 */ /* 0x000fe40000400000 */
[----:B------:R-:W-:Y:S02]  /*0890*/  FMUL R0, R19, R0 ;  /* 0x0000000013007220 */ /* 0x000fe40000400000 */
[----:B------:R-:W-:Y:S02]  /*08a0*/  @!P5 FMUL R17, R17, 16777216 ;  /* 0x4b8000001111d820 */ /* 0x000fe40000400000 */
[----:B------:R-:W-:Y:S01]  /*08b0*/  FFMA R0, R26, R0, R7 ;  /* 0x000000001a007223 */ /* 0x000fe20000000007 */
[----:B-1----:R-:W-:-:S04]  /*08c0*/  FMUL R10, R10, R15 ;  /* 0x0000000f0a0a7220 */ /* 0x002fc80000400000 */
[----:B------:R-:W-:Y:S01]  /*08d0*/  FSETP.GEU.AND P0, PT, R0, RZ, PT ;  /* 0x000000ff0000720b */ /* 0x000fe20003f0e000 */
[----:B------:R-:W-:Y:S01]  /*08e0*/  FADD R5, -R24, R5 ;  /* 0x0000000518057221 */ /* 0x000fe20000000100 */
[----:B0-----:R-:W-:-:S03]  /*08f0*/  FMUL R6, R6, R17 ;  /* 0x0000001106067220 */ /* 0x001fc60000400000 */
[----:B------:R-:W-:Y:S01]  /*0900*/  FMUL R5, R10, R5 ;  /* 0x000000050a057220 */ /* 0x000fe20000400000 */
[----:B------:R-:W-:Y:S01]  /*0910*/  FADD R21, -R21, R18 ;  /* 0x0000001215157221 */ /* 0x000fe20000000100 */
[----:B------:R-:W-:-:S03]  /*0920*/  FSEL R0, R0, RZ, P0 ;  /* 0x000000ff00007208 */ /* 0x000fc60000000000 */
[----:B------:R-:W-:Y:S01]  /*0930*/  FMUL R6, R6, R21 ;  /* 0x0000001506067220 */ /* 0x000fe20000400000 */
[----:B------:R-:W-:-:S04]  /*0940*/  FFMA R5, R16, R5, R13 ;  /* 0x0000000510057223 */ /* 0x000fc8000000000d */
[----:B------:R-:W-:Y:S01]  /*0950*/  FADD R5, R0, R5 ;  /* 0x0000000500057221 */ /* 0x000fe20000000000 */
[----:B--2---:R-:W-:-:S04]  /*0960*/  IMAD.WIDE R2, R4, 0x4, R2 ;  /* 0x0000000404027825 */ /* 0x004fc800078e0202 */
[----:B-----5:R-:W-:-:S04]  /*0970*/  FFMA R6, R14, R6, R11 ;  /* 0x000000060e067223 */ /* 0x020fc8000000000b */
[----:B------:R-:W-:Y:S01]  /*0980*/  FADD R5, R6, R5 ;  /* 0x0000000506057221 */ /* 0x000fe20000000000 */
[----:B------:R-:W-:Y:S04]  /*0990*/  STG.E desc[UR4][R8.64], R23 ;  /* 0x0000001708007986 */ /* 0x000fe8000c101904 */
[----:B------:R-:W-:Y:S01]  /*09a0*/  STG.E desc[UR4][R2.64], R5 ;  /* 0x0000000502007986 */ /* 0x000fe2000c101904 */
[----:B------:R-:W-:Y:S05]  /*09b0*/  EXIT ;  /* 0x000000000000794d */ /* 0x000fea0003800000 */
.L_x_0:
[----:B------:R-:W-:-:S00]  /*09c0*/  BRA `(.L_x_0) ;  /* 0xfffffffc00fc7947 */ /* 0x000fc0000383ffff */
[----:B------:R-:W-:-:S00]  /*09d0*/  NOP ;  /* 0x0000000000007918 */ /* 0x000fc00000000000 */
        /* <DEDUP_REMOVED lines=10> */
.L_x_1:


//--------------------- .nv.global.init           --------------------------
	.section	.nv.global.init,"aw",@progbits
.nv.global.init:
	.type		_$_str,@object
	.size		_$_str,(_$_str_$_2 - _$_str)
_$_str:
        /*0000*/ 	.byte	0x5f, 0x5f, 0x43, 0x55, 0x44, 0x41, 0x5f, 0x46, 0x54, 0x5a, 0x00
	.type		_$_str_$_2,@object
	.size		_$_str_$_2,(.L_1 - _$_str_$_2)
_$_str_$_2:
        /*000b*/ 	.byte	0x5f, 0x5f, 0x43, 0x55, 0x44, 0x41, 0x5f, 0x50, 0x52, 0x45, 0x43, 0x5f, 0x53, 0x51, 0x52, 0x54
        /*001b*/ 	.byte	0x00
.L_1:


//--------------------- .nv.constant0.triton_poi_fused__native_batch_norm_legit_no_training__unsafe_index_add_convolution_relu_21 --------------------------
	.section	.nv.constant0.triton_poi_fused__native_batch_norm_legit_no_training__unsafe_index_add_convolution_relu_21,"a",@progbits
	.sectionflags	@""
	.align	4
.nv.constant0.triton_poi_fused__native_batch_norm_legit_no_training__unsafe_index_add_convolution_relu_21:
	.zero		684
